	.headerflags	@"EF_CUDA_TEXMODE_UNIFIED EF_CUDA_64BIT_ADDRESS EF_CUDA_ACCELERATORS EF_CUDA_SM90 EF_CUDA_VIRTUAL_SM(EF_CUDA_SM90)"
	.elftype	@"ET_EXEC"


//--------------------- .nv.info                  --------------------------
	.section	.nv.info,"",@"SHT_CUDA_INFO"
	.align	4


	//----- nvinfo : EIATTR_REGCOUNT
	.align		4
        /*0000*/ 	.byte	0x04, 0x2f
        /*0002*/ 	.short	(.L_3 - .L_2)
	.align		4
.L_2:
        /*0004*/ 	.word	index@(triton_poi_fused__native_batch_norm_legit_no_training_reflection_pad2d_relu_1)
        /*0008*/ 	.word	0x00000018


	//----- nvinfo : EIATTR_MIN_STACK_SIZE
	.align		4
.L_3:
        /*000c*/ 	.byte	0x04, 0x12
        /*000e*/ 	.short	(.L_5 - .L_4)
	.align		4
.L_4:
        /*0010*/ 	.word	index@(triton_poi_fused__native_batch_norm_legit_no_training_reflection_pad2d_relu_1)
        /*0014*/ 	.word	0x00000000


	//----- nvinfo : EIATTR_FRAME_SIZE
	.align		4
.L_5:
        /*0018*/ 	.byte	0x04, 0x11
        /*001a*/ 	.short	(.L_7 - .L_6)
	.align		4
.L_6:
        /*001c*/ 	.word	index@(triton_poi_fused__native_batch_norm_legit_no_training_reflection_pad2d_relu_1)
        /*0020*/ 	.word	0x00000000


	//----- nvinfo : EIATTR_MIN_STACK_SIZE
	.align		4
.L_7:
        /*0024*/ 	.byte	0x04, 0x12
        /*0026*/ 	.short	(.L_9 - .L_8)
	.align		4
.L_8:
        /*0028*/ 	.word	index@(triton_poi_fused__native_batch_norm_legit_no_training_reflection_pad2d_relu_1)
        /*002c*/ 	.word	0x00000000
.L_9:


//--------------------- .nv.info.triton_poi_fused__native_batch_norm_legit_no_training_reflection_pad2d_relu_1 --------------------------
	.section	.nv.info.triton_poi_fused__native_batch_norm_legit_no_training_reflection_pad2d_relu_1,"",@"SHT_CUDA_INFO"
	.sectionflags	@""
	.align	4


	//----- nvinfo : EIATTR_CUDA_API_VERSION
	.align		4
        /*0000*/ 	.byte	0x04, 0x37
        /*0002*/ 	.short	(.L_11 - .L_10)
.L_10:
        /*0004*/ 	.word	0x0000007c


	//----- nvinfo : EIATTR_KPARAM_INFO
	.align		4
.L_11:
        /*0008*/ 	.byte	0x04, 0x17
        /*000a*/ 	.short	(.L_13 - .L_12)
.L_12:
        /*000c*/ 	.word	0x00000000
        /*0010*/ 	.short	0x0006
        /*0012*/ 	.short	0x0030
        /*0014*/ 	.byte	0x00, 0xf0, 0x11, 0x00


	//----- nvinfo : EIATTR_KPARAM_INFO
	.align		4
.L_13:
        /*0018*/ 	.byte	0x04, 0x17
        /*001a*/ 	.short	(.L_15 - .L_14)
.L_14:
        /*001c*/ 	.word	0x00000000
        /*0020*/ 	.short	0x0005
        /*0022*/ 	.short	0x0028
        /*0024*/ 	.byte	0x00, 0xf4, 0x21, 0x00


	//----- nvinfo : EIATTR_KPARAM_INFO
	.align		4
.L_15:
        /*0028*/ 	.byte	0x04, 0x17
        /*002a*/ 	.short	(.L_17 - .L_16)
.L_16:
        /*002c*/ 	.word	0x00000000
        /*0030*/ 	.short	0x0004
        /*0032*/ 	.short	0x0020
        /*0034*/ 	.byte	0x00, 0xf4, 0x21, 0x00


	//----- nvinfo : EIATTR_KPARAM_INFO
	.align		4
.L_17:
        /*0038*/ 	.byte	0x04, 0x17
        /*003a*/ 	.short	(.L_19 - .L_18)
.L_18:
        /*003c*/ 	.word	0x00000000
        /*0040*/ 	.short	0x0003
        /*0042*/ 	.short	0x0018
        /*0044*/ 	.byte	0x00, 0xf4, 0x21, 0x00


	//----- nvinfo : EIATTR_KPARAM_INFO
	.align		4
.L_19:
        /*0048*/ 	.byte	0x04, 0x17
        /*004a*/ 	.short	(.L_21 - .L_20)
.L_20:
        /*004c*/ 	.word	0x00000000
        /*0050*/ 	.short	0x0002
        /*0052*/ 	.short	0x0010
        /*0054*/ 	.byte	0x00, 0xf4, 0x21, 0x00


	//----- nvinfo : EIATTR_KPARAM_INFO
	.align		4
.L_21:
        /*0058*/ 	.byte	0x04, 0x17
        /*005a*/ 	.short	(.L_23 - .L_22)
.L_22:
        /*005c*/ 	.word	0x00000000
        /*0060*/ 	.short	0x0001
        /*0062*/ 	.short	0x0008
        /*0064*/ 	.byte	0x00, 0xf4, 0x21, 0x00


	//----- nvinfo : EIATTR_KPARAM_INFO
	.align		4
.L_23:
        /*0068*/ 	.byte	0x04, 0x17
        /*006a*/ 	.short	(.L_25 - .L_24)
.L_24:
        /*006c*/ 	.word	0x00000000
        /*0070*/ 	.short	0x0000
        /*0072*/ 	.short	0x0000
        /*0074*/ 	.byte	0x00, 0xf4, 0x21, 0x00


	//----- nvinfo : EIATTR_SPARSE_MMA_MASK
	.align		4
.L_25:
        /*0078*/ 	.byte	0x03, 0x50
        /*007a*/ 	.short	0x0000


	//----- nvinfo : EIATTR_MAXREG_COUNT
	.align		4
        /*007c*/ 	.byte	0x03, 0x1b
        /*007e*/ 	.short	0x00ff


	//----- nvinfo : EIATTR_EXIT_INSTR_OFFSETS
	.align		4
        /*0080*/ 	.byte	0x04, 0x1c
        /*0082*/ 	.short	(.L_27 - .L_26)


	//   ....[0]....
.L_26:
        /*0084*/ 	.word	0x000006c0


	//   ....[1]....
        /*0088*/ 	.word	0x000006e0


	//----- nvinfo : EIATTR_REQNTID
	.align		4
.L_27:
        /*008c*/ 	.byte	0x04, 0x10
        /*008e*/ 	.short	(.L_29 - .L_28)
.L_28:
        /*0090*/ 	.word	0x00000080
        /*0094*/ 	.word	0x00000001
        /*0098*/ 	.word	0x00000001


	//----- nvinfo : EIATTR_CBANK_PARAM_SIZE
	.align		4
.L_29:
        /*009c*/ 	.byte	0x03, 0x19
        /*009e*/ 	.short	0x0034


	//----- nvinfo : EIATTR_PARAM_CBANK
	.align		4
        /*00a0*/ 	.byte	0x04, 0x0a
        /*00a2*/ 	.short	(.L_31 - .L_30)
	.align		4
.L_30:
        /*00a4*/ 	.word	index@(.nv.constant0.triton_poi_fused__native_batch_norm_legit_no_training_reflection_pad2d_relu_1)
        /*00a8*/ 	.short	0x0210
        /*00aa*/ 	.short	0x0034


	//----- nvinfo : EIATTR_SW_WAR
	.align		4
.L_31:
        /*00ac*/ 	.byte	0x04, 0x36
        /*00ae*/ 	.short	(.L_33 - .L_32)
.L_32:
        /*00b0*/ 	.word	0x00000008
.L_33:


//--------------------- .nv.callgraph             --------------------------
	.section	.nv.callgraph,"",@"SHT_CUDA_CALLGRAPH"
	.align	4
	.sectionentsize	8
	.align		4
        /*0000*/ 	.word	0x00000000
	.align		4
        /*0004*/ 	.word	0xffffffff
	.align		4
        /*0008*/ 	.word	0x00000000
	.align		4
        /*000c*/ 	.word	0xfffffffe
	.align		4
        /*0010*/ 	.word	0x00000000
	.align		4
        /*0014*/ 	.word	0xfffffffd
	.align		4
        /*0018*/ 	.word	0x00000000
	.align		4
        /*001c*/ 	.word	0xfffffffc


//--------------------- .nv.constant4             --------------------------
	.section	.nv.constant4,"a",@progbits
	.align	8
	.align		8
.nv.constant4:
        /*0000*/ 	.dword	_$_str
	.align		8
        /*0008*/ 	.dword	_$_str_$_2


//--------------------- .text.triton_poi_fused__native_batch_norm_legit_no_training_reflection_pad2d_relu_1 --------------------------
	.section	.text.triton_poi_fused__native_batch_norm_legit_no_training_reflection_pad2d_relu_1,"ax",@progbits
	.align	128
        .global         triton_poi_fused__native_batch_norm_legit_no_training_reflection_pad2d_relu_1
        .type           triton_poi_fused__native_batch_norm_legit_no_training_reflection_pad2d_relu_1,@function
        .size           triton_poi_fused__native_batch_norm_legit_no_training_reflection_pad2d_relu_1,(.L_x_1 - triton_poi_fused__native_batch_norm_legit_no_training_reflection_pad2d_relu_1)
        .other          triton_poi_fused__native_batch_norm_legit_no_training_reflection_pad2d_relu_1,@"STO_CUDA_ENTRY STV_DEFAULT"
triton_poi_fused__native_batch_norm_legit_no_training_reflection_pad2d_relu_1:
.text.triton_poi_fused__native_batch_norm_legit_no_training_reflection_pad2d_relu_1:
[----:B------:R-:W0:Y:S01]  /*0000*/  LDC R1, c[0x0][0x28] ;  /* 0x00000a00ff017b82 */ /* 0x000e220000000800 */
[----:B------:R-:W1:Y:S07]  /*0010*/  S2R R0, SR_TID.X ;  /* 0x0000000000007919 */ /* 0x000e6e0000002100 */
[----:B------:R-:W2:Y:S01]  /*0020*/  LDC.64 R4, c[0x0][0x220] ;  /* 0x00008800ff047b82 */ /* 0x000ea20000000a00 */
[----:B------:R-:W-:Y:S01]  /*0030*/  CS2R R8, SRZ ;  /* 0x0000000000087805 */ /* 0x000fe2000001ff00 */
[----:B------:R-:W-:Y:S01]  /*0040*/  ULDC.64 UR4, c[0x0][0x208] ;  /* 0x0000820000047ab9 */ /* 0x000fe20000000a00 */
[----:B------:R-:W3:Y:S05]  /*0050*/  S2R R3, SR_CTAID.X ;  /* 0x0000000000037919 */ /* 0x000eea0000002500 */
[----:B------:R-:W4:Y:S01]  /*0060*/  LDC.64 R14, c[0x0][0x218] ;  /* 0x00008600ff0e7b82 */ /* 0x000f220000000a00 */
[----:B-1----:R-:W-:-:S05]  /*0070*/  IMAD.SHL.U32 R0, R0, 0x2, RZ ;  /* 0x0000000200007824 */ /* 0x002fca00078e00ff */
[----:B------:R-:W-:-:S05]  /*0080*/  LOP3.LUT R0, R0, 0xfe, RZ, 0xc0, !PT ;  /* 0x000000fe00007812 */ /* 0x000fca00078ec0ff */
[----:B---3--:R-:W-:-:S04]  /*0090*/  IMAD R0, R3, 0x100, R0 ;  /* 0x0000010003007824 */ /* 0x008fc800078e0200 */
[C---:B------:R-:W-:Y:S01]  /*00a0*/  IMAD.HI R2, R0.reuse, 0x38e38e39, RZ ;  /* 0x38e38e3900027827 */ /* 0x040fe200078e02ff */
[----:B------:R-:W-:-:S03]  /*00b0*/  ISETP.GE.AND P0, PT, R0, 0x2400, PT ;  /* 0x000024000000780c */ /* 0x000fc60003f06270 */
[----:B------:R-:W-:Y:S01]  /*00c0*/  IMAD.HI R6, R0, 0x2aaaaaab, RZ ;  /* 0x2aaaaaab00067827 */ /* 0x000fe200078e02ff */
[----:B------:R-:W-:-:S04]  /*00d0*/  SHF.R.U32.HI R3, RZ, 0x1f, R2 ;  /* 0x0000001fff037819 */ /* 0x000fc80000011602 */
[----:B------:R-:W-:Y:S02]  /*00e0*/  LEA.HI.SX32 R2, R2, R3, 0x1d ;  /* 0x0000000302027211 */ /* 0x000fe400078feaff */
[----:B------:R-:W-:Y:S02]  /*00f0*/  LEA.HI R6, R6, R6, RZ, 0x1 ;  /* 0x0000000606067211 */ /* 0x000fe400078f08ff */
[----:B------:R-:W-:-:S03]  /*0100*/  SHF.R.S32.HI R3, RZ, 0x1f, R2 ;  /* 0x0000001fff037819 */ /* 0x000fc60000011402 */
[----:B------:R-:W-:Y:S01]  /*0110*/  IMAD.HI R11, R6, 0x2aaaaaab, RZ ;  /* 0x2aaaaaab060b7827 */ /* 0x000fe200078e02ff */
[----:B------:R-:W-:-:S04]  /*0120*/  LEA.HI R3, R3, R2, RZ, 0x6 ;  /* 0x0000000203037211 */ /* 0x000fc800078f30ff */
[----:B------:R-:W-:Y:S02]  /*0130*/  LOP3.LUT R13, R3, 0xffffffc0, RZ, 0xc0, !PT ;  /* 0xffffffc0030d7812 */ /* 0x000fe400078ec0ff */
[----:B------:R-:W-:-:S03]  /*0140*/  IADD3 R3, R0, 0x1, RZ ;  /* 0x0000000100037810 */ /* 0x000fc60007ffe0ff */
[----:B------:R-:W-:Y:S02]  /*0150*/  IMAD.IADD R13, R2, 0x1, -R13 ;  /* 0x00000001020d7824 */ /* 0x000fe400078e0a0d */
[----:B------:R-:W-:Y:S01]  /*0160*/  IMAD.HI R7, R3, 0x2aaaaaab, RZ ;  /* 0x2aaaaaab03077827 */ /* 0x000fe200078e02ff */
[----:B------:R-:W-:-:S03]  /*0170*/  LEA.HI R11, R11, R11, RZ, 0x1 ;  /* 0x0000000b0b0b7211 */ /* 0x000fc600078f08ff */
[----:B--2---:R-:W-:Y:S01]  /*0180*/  IMAD.WIDE R4, R13, 0x4, R4 ;  /* 0x000000040d047825 */ /* 0x004fe200078e0204 */
[----:B------:R-:W-:-:S03]  /*0190*/  LEA.HI R10, R7, R7, RZ, 0x1 ;  /* 0x00000007070a7211 */ /* 0x000fc600078f08ff */
[----:B------:R-:W-:Y:S01]  /*01a0*/  IMAD R7, R6, 0x6, RZ ;  /* 0x0000000606077824 */ /* 0x000fe200078e02ff */
[----:B------:R-:W2:Y:S01]  /*01b0*/  @!P0 LDG.E.EL R8, desc[UR4][R4.64] ;  /* 0x0000000404088981 */ /* 0x000ea2000c2e1900 */
[----:B------:R-:W-:-:S03]  /*01c0*/  IMAD R10, R10, 0x6, RZ ;  /* 0x000000060a0a7824 */ /* 0x000fc600078e02ff */
[----:B------:R1:W3:Y:S01]  /*01d0*/  @!P0 LDG.E.EL R9, desc[UR4][R4.64] ;  /* 0x0000000404098981 */ /* 0x0002e2000c2e1900 */
[----:B------:R-:W-:Y:S01]  /*01e0*/  IMAD R11, R11, 0x6, RZ ;  /* 0x000000060b0b7824 */ /* 0x000fe200078e02ff */
[----:B------:R-:W-:Y:S01]  /*01f0*/  LOP3.LUT R10, RZ, R10, RZ, 0x33, !PT ;  /* 0x0000000aff0a7212 */ /* 0x000fe200078e33ff */
[----:B----4-:R-:W-:Y:S01]  /*0200*/  IMAD.WIDE R20, R13, 0x4, R14 ;  /* 0x000000040d147825 */ /* 0x010fe200078e020e */
[----:B------:R-:W-:Y:S02]  /*0210*/  LOP3.LUT R7, RZ, R7, RZ, 0x33, !PT ;  /* 0x00000007ff077212 */ /* 0x000fe400078e33ff */
[----:B------:R-:W-:Y:S02]  /*0220*/  CS2R R14, SRZ ;  /* 0x00000000000e7805 */ /* 0x000fe4000001ff00 */
[----:B------:R-:W-:Y:S01]  /*0230*/  LOP3.LUT R11, RZ, R11, RZ, 0x33, !PT ;  /* 0x0000000bff0b7212 */ /* 0x000fe200078e33ff */
[----:B------:R-:W-:Y:S01]  /*0240*/  IMAD.IADD R10, R3, 0x1, R10 ;  /* 0x00000001030a7824 */ /* 0x000fe200078e020a */
[----:B------:R-:W-:-:S02]  /*0250*/  IADD3 R7, R0, R7, RZ ;  /* 0x0000000700077210 */ /* 0x000fc40007ffe0ff */
[----:B------:R-:W-:Y:S01]  /*0260*/  IADD3 R6, R6, R11, RZ ;  /* 0x0000000b06067210 */ /* 0x000fe20007ffe0ff */
[----:B------:R-:W4:Y:S01]  /*0270*/  @!P0 LDG.E.EL R15, desc[UR4][R20.64] ;  /* 0x00000004140f8981 */ /* 0x000f22000c2e1900 */
[----:B------:R-:W-:Y:S02]  /*0280*/  IABS R3, R7 ;  /* 0x0000000700037213 */ /* 0x000fe40000000000 */
[----:B------:R-:W-:Y:S02]  /*0290*/  IABS R7, R10 ;  /* 0x0000000a00077213 */ /* 0x000fe40000000000 */
[----:B-1----:R-:W-:Y:S01]  /*02a0*/  IABS R4, R6 ;  /* 0x0000000600047213 */ /* 0x002fe20000000000 */
[----:B------:R-:W1:Y:S01]  /*02b0*/  LDC.64 R10, c[0x0][0x210] ;  /* 0x00008400ff0a7b82 */ /* 0x000e620000000a00 */
[----:B------:R-:W-:Y:S01]  /*02c0*/  IADD3 R3, R3, -0x3, RZ ;  /* 0xfffffffd03037810 */ /* 0x000fe20007ffe0ff */
[----:B------:R-:W-:Y:S02]  /*02d0*/  IMAD.MOV.U32 R6, RZ, RZ, R7 ;  /* 0x000000ffff067224 */ /* 0x000fe400078e0007 */
[----:B------:R-:W-:Y:S01]  /*02e0*/  IMAD.MOV.U32 R7, RZ, RZ, R4 ;  /* 0x000000ffff077224 */ /* 0x000fe200078e0004 */
[----:B------:R-:W-:-:S02]  /*02f0*/  IABS R12, R3 ;  /* 0x00000003000c7213 */ /* 0x000fc40000000000 */
[----:B------:R-:W-:Y:S01]  /*0300*/  IADD3 R6, R6, -0x3, RZ ;  /* 0xfffffffd06067810 */ /* 0x000fe20007ffe0ff */
[----:B------:R-:W-:Y:S01]  /*0310*/  VIADD R3, R7, 0xfffffffd ;  /* 0xfffffffd07037836 */ /* 0x000fe20000000000 */
[----:B------:R-:W5:Y:S01]  /*0320*/  LDC.64 R4, c[0x0][0x228] ;  /* 0x00008a00ff047b82 */ /* 0x000f620000000a00 */
[----:B------:R-:W-:Y:S01]  /*0330*/  MOV R7, R12 ;  /* 0x0000000c00077202 */ /* 0x000fe20000000f00 */
[----:B------:R-:W-:Y:S01]  /*0340*/  IMAD.MOV.U32 R12, RZ, RZ, RZ ;  /* 0x000000ffff0c7224 */ /* 0x000fe200078e00ff */
[----:B------:R-:W-:Y:S02]  /*0350*/  IABS R17, R6 ;  /* 0x0000000600117213 */ /* 0x000fe40000000000 */
[----:B------:R-:W-:Y:S02]  /*0360*/  LEA R6, R2, 0xf, 0x4 ;  /* 0x0000000f02067811 */ /* 0x000fe400078e20ff */
[----:B------:R-:W-:Y:S02]  /*0370*/  IABS R19, R3 ;  /* 0x0000000300137213 */ /* 0x000fe40000000000 */
[----:B------:R-:W5:Y:S01]  /*0380*/  LDC.64 R2, c[0x0][0x230] ;  /* 0x00008c00ff027b82 */ /* 0x000f620000000a00 */
[----:B------:R-:W-:Y:S01]  /*0390*/  IMAD.IADD R7, R6, 0x1, -R7 ;  /* 0x0000000106077824 */ /* 0x000fe200078e0a07 */
[----:B------:R-:W-:-:S03]  /*03a0*/  IADD3 R6, R6, -R17, RZ ;  /* 0x8000001106067210 */ /* 0x000fc60007ffe0ff */
[C---:B------:R-:W-:Y:S02]  /*03b0*/  IMAD R7, R19.reuse, -0x4, R7 ;  /* 0xfffffffc13077824 */ /* 0x040fe400078e0207 */
[----:B------:R-:W-:Y:S02]  /*03c0*/  IMAD R19, R19, -0x4, R6 ;  /* 0xfffffffc13137824 */ /* 0x000fe400078e0206 */
[----:B-1----:R-:W-:-:S04]  /*03d0*/  IMAD.WIDE R6, R7, 0x4, R10 ;  /* 0x0000000407067825 */ /* 0x002fc800078e020a */
[----:B------:R-:W-:Y:S01]  /*03e0*/  IMAD.WIDE R18, R19, 0x4, R10 ;  /* 0x0000000413127825 */ /* 0x000fe200078e020a */
[----:B------:R-:W-:-:S03]  /*03f0*/  CS2R R10, SRZ ;  /* 0x00000000000a7805 */ /* 0x000fc6000001ff00 */
[----:B-----5:R-:W-:Y:S01]  /*0400*/  IMAD.WIDE R4, R13, 0x4, R4 ;  /* 0x000000040d047825 */ /* 0x020fe200078e0204 */
[----:B------:R-:W4:Y:S01]  /*0410*/  @!P0 LDG.E.EL R12, desc[UR4][R18.64] ;  /* 0x00000004120c8981 */ /* 0x000f22000c2e1900 */
[----:B------:R-:W-:-:S03]  /*0420*/  CS2R R16, SRZ ;  /* 0x0000000000107805 */ /* 0x000fc6000001ff00 */
[----:B------:R-:W5:Y:S01]  /*0430*/  @!P0 LDG.E.EL R11, desc[UR4][R6.64] ;  /* 0x00000004060b8981 */ /* 0x000f62000c2e1900 */
[----:B0-----:R-:W-:Y:S01]  /*0440*/  IMAD.WIDE R2, R13, 0x4, R2 ;  /* 0x000000040d027825 */ /* 0x001fe200078e0202 */
[----:B------:R-:W-:Y:S02]  /*0450*/  HFMA2.MMA R13, -RZ, RZ, 0, 0 ;  /* 0x00000000ff0d7435 */ /* 0x000fe400000001ff */
[----:B------:R-:W5:Y:S04]  /*0460*/  @!P0 LDG.E.EL R10, desc[UR4][R20.64] ;  /* 0x00000004140a8981 */ /* 0x000f68000c2e1900 */
[----:B------:R-:W5:Y:S04]  /*0470*/  @!P0 LDG.E.EL R17, desc[UR4][R4.64] ;  /* 0x0000000404118981 */ /* 0x000f68000c2e1900 */
[----:B------:R-:W5:Y:S04]  /*0480*/  @!P0 LDG.E.EL R14, desc[UR4][R2.64] ;  /* 0x00000004020e8981 */ /* 0x000f68000c2e1900 */
[----:B------:R0:W5:Y:S04]  /*0490*/  @!P0 LDG.E.EL R16, desc[UR4][R4.64] ;  /* 0x0000000404108981 */ /* 0x000168000c2e1900 */
[----:B------:R1:W5:Y:S01]  /*04a0*/  @!P0 LDG.E.EL R13, desc[UR4][R2.64] ;  /* 0x00000004020d8981 */ /* 0x000362000c2e1900 */
[----:B0-----:R-:W-:Y:S01]  /*04b0*/  IMAD.MOV.U32 R4, RZ, RZ, 0x3e800000 ;  /* 0x3e800000ff047424 */ /* 0x001fe200078e00ff */
[----:B-1----:R-:W0:Y:S02]  /*04c0*/  LDC.64 R2, c[0x0][0x238] ;  /* 0x00008e00ff027b82 */ /* 0x002e240000000a00 */
[----:B0-----:R-:W-:-:S04]  /*04d0*/  IMAD.WIDE R2, R0, 0x4, R2 ;  /* 0x0000000400027825 */ /* 0x001fc800078e0202 */
[----:B--2---:R-:W-:Y:S01]  /*04e0*/  FADD R8, R8, 9.9999997473787516356e-06 ;  /* 0x3727c5ac08087421 */ /* 0x004fe20000000000 */
[----:B---3--:R-:W-:-:S03]  /*04f0*/  FADD R9, R9, 9.9999997473787516356e-06 ;  /* 0x3727c5ac09097421 */ /* 0x008fc60000000000 */
[----:B------:R-:W0:Y:S08]  /*0500*/  MUFU.SQRT R6, R8 ;  /* 0x0000000800067308 */ /* 0x000e300000002000 */
[----:B------:R-:W1:Y:S01]  /*0510*/  MUFU.SQRT R7, R9 ;  /* 0x0000000900077308 */ /* 0x000e620000002000 */
[C---:B0-----:R-:W-:Y:S02]  /*0520*/  FSETP.GT.AND P1, PT, R6.reuse, 8.50705917302346158658e+37, PT ;  /* 0x7e8000000600780b */ /* 0x041fe40003f24000 */
[----:B------:R-:W-:-:S02]  /*0530*/  FSETP.GEU.AND P3, PT, R6, 1.175494350822287508e-38, PT ;  /* 0x008000000600780b */ /* 0x000fc40003f6e000 */
[C---:B-1----:R-:W-:Y:S02]  /*0540*/  FSETP.GT.AND P2, PT, R7.reuse, 8.50705917302346158658e+37, PT ;  /* 0x7e8000000700780b */ /* 0x042fe40003f44000 */
[----:B------:R-:W-:-:S07]  /*0550*/  FSETP.GEU.AND P4, PT, R7, 1.175494350822287508e-38, PT ;  /* 0x008000000700780b */ /* 0x000fce0003f8e000 */
[----:B------:R-:W-:-:S04]  /*0560*/  @P1 FMUL R6, R6, 0.25 ;  /* 0x3e80000006061820 */ /* 0x000fc80000400000 */
[----:B------:R-:W-:Y:S01]  /*0570*/  @!P3 FMUL R6, R6, 16777216 ;  /* 0x4b8000000606b820 */ /* 0x000fe20000400000 */
[----:B------:R-:W-:-:S04]  /*0580*/  @P2 FMUL R7, R7, 0.25 ;  /* 0x3e80000007072820 */ /* 0x000fc80000400000 */
[----:B------:R-:W-:Y:S01]  /*0590*/  @!P4 FMUL R7, R7, 16777216 ;  /* 0x4b8000000707c820 */ /* 0x000fe20000400000 */
[----:B------:R-:W0:Y:S01]  /*05a0*/  MUFU.RCP R6, R6 ;  /* 0x0000000600067308 */ /* 0x000e220000001000 */
[----:B------:R-:W-:-:S07]  /*05b0*/  FSEL R5, R4, 1, P1 ;  /* 0x3f80000004057808 */ /* 0x000fce0000800000 */
[----:B------:R-:W1:Y:S01]  /*05c0*/  MUFU.RCP R7, R7 ;  /* 0x0000000700077308 */ /* 0x000e620000001000 */
[----:B------:R-:W-:Y:S01]  /*05d0*/  FSEL R4, R4, 1, P2 ;  /* 0x3f80000004047808 */ /* 0x000fe20001000000 */
[----:B------:R-:W-:-:S04]  /*05e0*/  @!P3 FMUL R5, R5, 16777216 ;  /* 0x4b8000000505b820 */ /* 0x000fc80000400000 */
[----:B------:R-:W-:Y:S01]  /*05f0*/  @!P4 FMUL R4, R4, 16777216 ;  /* 0x4b8000000404c820 */ /* 0x000fe20000400000 */
[----:B0-----:R-:W-:Y:S01]  /*0600*/  FMUL R5, R6, R5 ;  /* 0x0000000506057220 */ /* 0x001fe20000400000 */
[----:B----4-:R-:W-:Y:S01]  /*0610*/  FADD R12, -R15, R12 ;  /* 0x0000000c0f0c7221 */ /* 0x010fe20000000100 */
[----:B-----5:R-:W-:Y:S01]  /*0620*/  FADD R10, -R10, R11 ;  /* 0x0000000b0a0a7221 */ /* 0x020fe20000000100 */
[----:B-1----:R-:W-:-:S03]  /*0630*/  FMUL R9, R7, R4 ;  /* 0x0000000407097220 */ /* 0x002fc60000400000 */
[----:B------:R-:W-:Y:S01]  /*0640*/  FMUL R5, R10, R5 ;  /* 0x000000050a057220 */ /* 0x000fe20000400000 */
[----:B------:R-:W-:-:S03]  /*0650*/  FMUL R12, R12, R9 ;  /* 0x000000090c0c7220 */ /* 0x000fc60000400000 */
[----:B------:R-:W-:Y:S01]  /*0660*/  FFMA R5, R5, R17, R14 ;  /* 0x0000001105057223 */ /* 0x000fe2000000000e */
[----:B------:R-:W-:-:S04]  /*0670*/  FFMA R12, R12, R16, R13 ;  /* 0x000000100c0c7223 */ /* 0x000fc8000000000d */
[C---:B------:R-:W-:Y:S02]  /*0680*/  FSETP.GEU.AND P1, PT, R5.reuse, RZ, PT ;  /* 0x000000ff0500720b */ /* 0x040fe40003f2e000 */
[C---:B------:R-:W-:Y:S02]  /*0690*/  FSETP.GEU.AND P2, PT, R12.reuse, RZ, PT ;  /* 0x000000ff0c00720b */ /* 0x040fe40003f4e000 */
[----:B------:R-:W-:Y:S02]  /*06a0*/  FSEL R4, R5, RZ, P1 ;  /* 0x000000ff05047208 */ /* 0x000fe40000800000 */
[----:B------:R-:W-:Y:S01]  /*06b0*/  FSEL R5, R12, RZ, P2 ;  /* 0x000000ff0c057208 */ /* 0x000fe20001000000 */
[----:B------:R-:W-:Y:S08]  /*06c0*/  @P0 EXIT ;  /* 0x000000000000094d */ /* 0x000ff00003800000 */
[----:B------:R-:W-:Y:S01]  /*06d0*/  STG.E.64 desc[UR4][R2.64], R4 ;  /* 0x0000000402007986 */ /* 0x000fe2000c101b04 */
[----:B------:R-:W-:Y:S05]  /*06e0*/  EXIT ;  /* 0x000000000000794d */ /* 0x000fea0003800000 */
.L_x_0:
[----:B------:R-:W-:-:S00]  /*06f0*/  BRA `(.L_x_0) ;  /* 0xfffffffc00fc7947 */ /* 0x000fc0000383ffff */
[----:B------:R-:W-:-:S00]  /*0700*/  NOP ;  /* 0x0000000000007918 */ /* 0x000fc00000000000 */
[----:B------:R-:W-:-:S00]  /*0710*/  NOP ;  /* 0x0000000000007918 */ /* 0x000fc00000000000 */
[----:B------:R-:W-:-:S00]  /*0720*/  NOP ;  /* 0x0000000000007918 */ /* 0x000fc00000000000 */
[----:B------:R-:W-:-:S00]  /*0730*/  NOP ;  /* 0x0000000000007918 */ /* 0x000fc00000000000 */
[----:B------:R-:W-:-:S00]  /*0740*/  NOP ;  /* 0x0000000000007918 */ /* 0x000fc00000000000 */
[----:B------:R-:W-:-:S00]  /*0750*/  NOP ;  /* 0x0000000000007918 */ /* 0x000fc00000000000 */
[----:B------:R-:W-:-:S00]  /*0760*/  NOP ;  /* 0x0000000000007918 */ /* 0x000fc00000000000 */
[----:B------:R-:W-:-:S00]  /*0770*/  NOP ;  /* 0x0000000000007918 */ /* 0x000fc00000000000 */
.L_x_1:


//--------------------- .nv.global.init           --------------------------
	.section	.nv.global.init,"aw",@progbits
.nv.global.init:
	.type		_$_str,@object
	.size		_$_str,(_$_str_$_2 - _$_str)
_$_str:
        /*0000*/ 	.byte	0x5f, 0x5f, 0x43, 0x55, 0x44, 0x41, 0x5f, 0x46, 0x54, 0x5a, 0x00
	.type		_$_str_$_2,@object
	.size		_$_str_$_2,(.L_1 - _$_str_$_2)
_$_str_$_2:
        /*000b*/ 	.byte	0x5f, 0x5f, 0x43, 0x55, 0x44, 0x41, 0x5f, 0x50, 0x52, 0x45, 0x43, 0x5f, 0x53, 0x51, 0x52, 0x54
        /*001b*/ 	.byte	0x00
.L_1:


//--------------------- .nv.constant0.triton_poi_fused__native_batch_norm_legit_no_training_reflection_pad2d_relu_1 --------------------------
	.section	.nv.constant0.triton_poi_fused__native_batch_norm_legit_no_training_reflection_pad2d_relu_1,"a",@progbits
	.sectionflags	@""
	.align	4
.nv.constant0.triton_poi_fused__native_batch_norm_legit_no_training_reflection_pad2d_relu_1:
	.zero		580
